//
// Generated by NVIDIA NVVM Compiler
//
// Compiler Build ID: CL-36424714
// Cuda compilation tools, release 13.0, V13.0.88
// Based on NVVM 20.0.0
//

.version 9.0
.target sm_100
.address_size 64

	// .globl	_Z10vector_addPKfS0_Pfi

.visible .entry _Z10vector_addPKfS0_Pfi(
	.param .u64 .ptr .align 1 _Z10vector_addPKfS0_Pfi_param_0,
	.param .u64 .ptr .align 1 _Z10vector_addPKfS0_Pfi_param_1,
	.param .u64 .ptr .align 1 _Z10vector_addPKfS0_Pfi_param_2,
	.param .u32 _Z10vector_addPKfS0_Pfi_param_3
)
{
	.reg .pred 	%p<11>;
	.reg .b32 	%r<35>;
	.reg .b32 	%f<34>;
	.reg .b64 	%rd<29>;

	ld.param.u64 	%rd4, [_Z10vector_addPKfS0_Pfi_param_0];
	ld.param.u64 	%rd5, [_Z10vector_addPKfS0_Pfi_param_1];
	ld.param.u64 	%rd6, [_Z10vector_addPKfS0_Pfi_param_2];
	ld.param.u32 	%r13, [_Z10vector_addPKfS0_Pfi_param_3];
	cvta.to.global.u64 	%rd1, %rd6;
	cvta.to.global.u64 	%rd2, %rd5;
	cvta.to.global.u64 	%rd3, %rd4;
	mov.u32 	%r14, %ctaid.x;
	mov.u32 	%r15, %ntid.x;
	mov.u32 	%r16, %tid.x;
	mad.lo.s32 	%r1, %r14, %r15, %r16;
	mov.u32 	%r17, %nctaid.x;
	mul.lo.s32 	%r2, %r15, %r17;
	shr.u32 	%r18, %r13, 31;
	add.s32 	%r19, %r13, %r18;
	shr.s32 	%r3, %r19, 1;
	setp.ge.s32 	%p1, %r1, %r3;
	@%p1 bra 	$L__BB0_7;
	add.s32 	%r20, %r1, %r2;
	max.s32 	%r21, %r3, %r20;
	setp.lt.s32 	%p2, %r20, %r3;
	selp.u32 	%r22, 1, 0, %p2;
	add.s32 	%r23, %r20, %r22;
	sub.s32 	%r24, %r21, %r23;
	div.u32 	%r25, %r24, %r2;
	add.s32 	%r4, %r25, %r22;
	and.b32  	%r26, %r4, 3;
	setp.eq.s32 	%p3, %r26, 3;
	mov.u32 	%r33, %r1;
	@%p3 bra 	$L__BB0_4;
	add.s32 	%r27, %r4, 1;
	and.b32  	%r28, %r27, 3;
	neg.s32 	%r31, %r28;
	mov.u32 	%r33, %r1;
$L__BB0_3:
	.pragma "nounroll";
	mul.wide.s32 	%rd7, %r33, 8;
	add.s64 	%rd8, %rd1, %rd7;
	add.s64 	%rd9, %rd2, %rd7;
	add.s64 	%rd10, %rd3, %rd7;
	ld.global.v2.f32 	{%f1, %f2}, [%rd10];
	ld.global.v2.f32 	{%f3, %f4}, [%rd9];
	add.f32 	%f5, %f1, %f3;
	add.f32 	%f6, %f2, %f4;
	st.global.v2.f32 	[%rd8], {%f5, %f6};
	add.s32 	%r33, %r33, %r2;
	add.s32 	%r31, %r31, 1;
	setp.ne.s32 	%p4, %r31, 0;
	@%p4 bra 	$L__BB0_3;
$L__BB0_4:
	setp.lt.u32 	%p5, %r4, 3;
	@%p5 bra 	$L__BB0_7;
	mul.wide.s32 	%rd15, %r2, 8;
	shl.b32 	%r29, %r2, 2;
$L__BB0_6:
	mul.wide.s32 	%rd11, %r33, 8;
	add.s64 	%rd12, %rd3, %rd11;
	ld.global.v2.f32 	{%f7, %f8}, [%rd12];
	add.s64 	%rd13, %rd2, %rd11;
	ld.global.v2.f32 	{%f9, %f10}, [%rd13];
	add.f32 	%f11, %f7, %f9;
	add.f32 	%f12, %f8, %f10;
	add.s64 	%rd14, %rd1, %rd11;
	st.global.v2.f32 	[%rd14], {%f11, %f12};
	add.s64 	%rd16, %rd12, %rd15;
	ld.global.v2.f32 	{%f13, %f14}, [%rd16];
	add.s64 	%rd17, %rd13, %rd15;
	ld.global.v2.f32 	{%f15, %f16}, [%rd17];
	add.f32 	%f17, %f13, %f15;
	add.f32 	%f18, %f14, %f16;
	add.s64 	%rd18, %rd14, %rd15;
	st.global.v2.f32 	[%rd18], {%f17, %f18};
	add.s64 	%rd19, %rd16, %rd15;
	ld.global.v2.f32 	{%f19, %f20}, [%rd19];
	add.s64 	%rd20, %rd17, %rd15;
	ld.global.v2.f32 	{%f21, %f22}, [%rd20];
	add.f32 	%f23, %f19, %f21;
	add.f32 	%f24, %f20, %f22;
	add.s64 	%rd21, %rd18, %rd15;
	st.global.v2.f32 	[%rd21], {%f23, %f24};
	add.s64 	%rd22, %rd19, %rd15;
	ld.global.v2.f32 	{%f25, %f26}, [%rd22];
	add.s64 	%rd23, %rd20, %rd15;
	ld.global.v2.f32 	{%f27, %f28}, [%rd23];
	add.f32 	%f29, %f25, %f27;
	add.f32 	%f30, %f26, %f28;
	add.s64 	%rd24, %rd21, %rd15;
	st.global.v2.f32 	[%rd24], {%f29, %f30};
	add.s32 	%r33, %r29, %r33;
	setp.lt.s32 	%p6, %r33, %r3;
	@%p6 bra 	$L__BB0_6;
$L__BB0_7:
	and.b32  	%r30, %r13, 1;
	setp.eq.b32 	%p7, %r30, 1;
	not.pred 	%p8, %p7;
	setp.ne.s32 	%p9, %r1, 0;
	or.pred  	%p10, %p9, %p8;
	@%p10 bra 	$L__BB0_9;
	mul.wide.s32 	%rd25, %r13, 4;
	add.s64 	%rd26, %rd3, %rd25;
	ld.global.f32 	%f31, [%rd26+-4];
	add.s64 	%rd27, %rd2, %rd25;
	ld.global.f32 	%f32, [%rd27+-4];
	add.f32 	%f33, %f31, %f32;
	add.s64 	%rd28, %rd1, %rd25;
	st.global.f32 	[%rd28+-4], %f33;
$L__BB0_9:
	ret;

}


// ===== COMPILED SASS (sm_100) =====

	.target	sm_100

	.elftype	@"ET_EXEC"


//--------------------- .note.nv.tkinfo           --------------------------
	.section	.note.nv.tkinfo,"",@"SHT_NOTE"
	.sectionflags	@"SHF_NOTE_NV_TKINFO"
	.tkinfo
        /*0018*/ 	.word	0x00000002
        /*0030*/ 	.string	""
        /*0030*/ 	.string	"ptxas"
        /*0030*/ 	.string	"Cuda compilation tools, release 13.0, V13.0.88"
        /*0030*/ 	.string	"Build cuda_13.0.r13.0/compiler.36424714_0"
        /*0030*/ 	.string	"-arch sm_100 -m 64 "



//--------------------- .note.nv.cuinfo           --------------------------
	.section	.note.nv.cuinfo,"",@"SHT_NOTE"
	.sectionflags	@"SHF_NOTE_NV_CUINFO"
        /*0018*/ 	.short	0x0002
        /*001a*/ 	.short	0x0064
        /*001c*/ 	.short	0x0082
	.zero		2


//--------------------- .nv.info                  --------------------------
	.section	.nv.info,"",@"SHT_CUDA_INFO"
	.align	4


	//----- nvinfo : EIATTR_REGCOUNT
	.align		4
        /*0000*/ 	.byte	0x04, 0x2f
        /*0002*/ 	.short	(.L_1 - .L_0)
	.align		4
.L_0:
        /*0004*/ 	.word	index@(_Z10vector_addPKfS0_Pfi)
        /*0008*/ 	.word	0x0000001c


	//----- nvinfo : EIATTR_FRAME_SIZE
	.align		4
.L_1:
        /*000c*/ 	.byte	0x04, 0x11
        /*000e*/ 	.short	(.L_3 - .L_2)
	.align		4
.L_2:
        /*0010*/ 	.word	index@(_Z10vector_addPKfS0_Pfi)
        /*0014*/ 	.word	0x00000000


	//----- nvinfo : EIATTR_MIN_STACK_SIZE
	.align		4
.L_3:
        /*0018*/ 	.byte	0x04, 0x12
        /*001a*/ 	.short	(.L_5 - .L_4)
	.align		4
.L_4:
        /*001c*/ 	.word	index@(_Z10vector_addPKfS0_Pfi)
        /*0020*/ 	.word	0x00000000
.L_5:


//--------------------- .nv.compat                --------------------------
	.section	.nv.compat,"",@"SHT_CUDA_COMPAT_INFO"
	.align	4
        /*0000*/ 	.byte	0x02, 0x09, 0x00, 0x00, 0x02, 0x02, 0x01, 0x00, 0x02, 0x05, 0x05, 0x00, 0x03, 0x07, 0x01, 0x01
        /*0010*/ 	.byte	0x02, 0x03, 0x00, 0x00, 0x02, 0x06, 0x01, 0x00, 0x04, 0x0b, 0x08, 0x00, 0x09, 0x00, 0x00, 0x00
        /*0020*/ 	.byte	0x00, 0x00, 0x00, 0x00


//--------------------- .nv.info._Z10vector_addPKfS0_Pfi --------------------------
	.section	.nv.info._Z10vector_addPKfS0_Pfi,"",@"SHT_CUDA_INFO"
	.sectionflags	@""
	.align	4


	//----- nvinfo : EIATTR_CUDA_API_VERSION
	.align		4
        /*0000*/ 	.byte	0x04, 0x37
        /*0002*/ 	.short	(.L_7 - .L_6)
.L_6:
        /*0004*/ 	.word	0x00000082


	//----- nvinfo : EIATTR_KPARAM_INFO
	.align		4
.L_7:
        /*0008*/ 	.byte	0x04, 0x17
        /*000a*/ 	.short	(.L_9 - .L_8)
.L_8:
        /*000c*/ 	.word	0x00000000
        /*0010*/ 	.short	0x0003
        /*0012*/ 	.short	0x0018
        /*0014*/ 	.byte	0x00, 0xf0, 0x11, 0x00


	//----- nvinfo : EIATTR_KPARAM_INFO
	.align		4
.L_9:
        /*0018*/ 	.byte	0x04, 0x17
        /*001a*/ 	.short	(.L_11 - .L_10)
.L_10:
        /*001c*/ 	.word	0x00000000
        /*0020*/ 	.short	0x0002
        /*0022*/ 	.short	0x0010
        /*0024*/ 	.byte	0x00, 0xf5, 0x21, 0x00


	//----- nvinfo : EIATTR_KPARAM_INFO
	.align		4
.L_11:
        /*0028*/ 	.byte	0x04, 0x17
        /*002a*/ 	.short	(.L_13 - .L_12)
.L_12:
        /*002c*/ 	.word	0x00000000
        /*0030*/ 	.short	0x0001
        /*0032*/ 	.short	0x0008
        /*0034*/ 	.byte	0x00, 0xf5, 0x21, 0x00


	//----- nvinfo : EIATTR_KPARAM_INFO
	.align		4
.L_13:
        /*0038*/ 	.byte	0x04, 0x17
        /*003a*/ 	.short	(.L_15 - .L_14)
.L_14:
        /*003c*/ 	.word	0x00000000
        /*0040*/ 	.short	0x0000
        /*0042*/ 	.short	0x0000
        /*0044*/ 	.byte	0x00, 0xf5, 0x21, 0x00


	//----- nvinfo : EIATTR_SPARSE_MMA_MASK
	.align		4
.L_15:
        /*0048*/ 	.byte	0x03, 0x50
        /*004a*/ 	.short	0x0000


	//----- nvinfo : EIATTR_MAXREG_COUNT
	.align		4
        /*004c*/ 	.byte	0x03, 0x1b
        /*004e*/ 	.short	0x00ff


	//----- nvinfo : EIATTR_MERCURY_ISA_VERSION
	.align		4
        /*0050*/ 	.byte	0x03, 0x5f
        /*0052*/ 	.short	0x0101


	//----- nvinfo : EIATTR_VRC_CTA_INIT_COUNT
	.align		4
        /*0054*/ 	.byte	0x02, 0x4a
	.zero		1
	.zero		1


	//----- nvinfo : EIATTR_EXIT_INSTR_OFFSETS
	.align		4
        /*0058*/ 	.byte	0x04, 0x1c
        /*005a*/ 	.short	(.L_17 - .L_16)


	//   ....[0]....
.L_16:
        /*005c*/ 	.word	0x000006b0


	//   ....[1]....
        /*0060*/ 	.word	0x00000760


	//----- nvinfo : EIATTR_CRS_STACK_SIZE
	.align		4
.L_17:
        /*0064*/ 	.byte	0x04, 0x1e
        /*0066*/ 	.short	(.L_19 - .L_18)
.L_18:
        /*0068*/ 	.word	0x00000000


	//----- nvinfo : EIATTR_CBANK_PARAM_SIZE
	.align		4
.L_19:
        /*006c*/ 	.byte	0x03, 0x19
        /*006e*/ 	.short	0x001c


	//----- nvinfo : EIATTR_PARAM_CBANK
	.align		4
        /*0070*/ 	.byte	0x04, 0x0a
        /*0072*/ 	.short	(.L_21 - .L_20)
	.align		4
.L_20:
        /*0074*/ 	.word	index@(.nv.constant0._Z10vector_addPKfS0_Pfi)
        /*0078*/ 	.short	0x0380
        /*007a*/ 	.short	0x001c


	//----- nvinfo : EIATTR_SW_WAR
	.align		4
.L_21:
        /*007c*/ 	.byte	0x04, 0x36
        /*007e*/ 	.short	(.L_23 - .L_22)
.L_22:
        /*0080*/ 	.word	0x00000008
.L_23:


//--------------------- .nv.callgraph             --------------------------
	.section	.nv.callgraph,"",@"SHT_CUDA_CALLGRAPH"
	.align	4
	.sectionentsize	8
	.align		4
        /*0000*/ 	.word	0x00000000
	.align		4
        /*0004*/ 	.word	0xffffffff
	.align		4
        /*0008*/ 	.word	0x00000000
	.align		4
        /*000c*/ 	.word	0xfffffffe
	.align		4
        /*0010*/ 	.word	0x00000000
	.align		4
        /*0014*/ 	.word	0xfffffffd
	.align		4
        /*0018*/ 	.word	0x00000000
	.align		4
        /*001c*/ 	.word	0xfffffffc


//--------------------- .text._Z10vector_addPKfS0_Pfi --------------------------
	.section	.text._Z10vector_addPKfS0_Pfi,"ax",@progbits
	.align	128
        .global         _Z10vector_addPKfS0_Pfi
        .type           _Z10vector_addPKfS0_Pfi,@function
        .size           _Z10vector_addPKfS0_Pfi,(.L_x_7 - _Z10vector_addPKfS0_Pfi)
        .other          _Z10vector_addPKfS0_Pfi,@"STO_CUDA_ENTRY STV_DEFAULT"
_Z10vector_addPKfS0_Pfi:
.text._Z10vector_addPKfS0_Pfi:
[----:B------:R-:W-:Y:S01]  /*0000*/  LDC R1, c[0x0][0x37c] ;  /* 0x0000df00ff017b82 */ /* 0x000fe20000000800 */
[----:B------:R-:W0:Y:S07]  /*0010*/  S2R R2, SR_TID.X ;  /* 0x0000000000027919 */ /* 0x000e2e0000002100 */
[----:B------:R-:W1:Y:S01]  /*0020*/  LDC R0, c[0x0][0x398] ;  /* 0x0000e600ff007b82 */ /* 0x000e620000000800 */
[----:B------:R-:W2:Y:S01]  /*0030*/  LDCU.64 UR4, c[0x0][0x358] ;  /* 0x00006b00ff0477ac */ /* 0x000ea20008000a00 */
[----:B------:R-:W-:Y:S06]  /*0040*/  BSSY.RECONVERGENT B0, `(.L_x_0) ;  /* 0x0000063000007945 */ /* 0x000fec0003800200 */
[----:B------:R-:W0:Y:S08]  /*0050*/  S2UR UR6, SR_CTAID.X ;  /* 0x00000000000679c3 */ /* 0x000e300000002500 */
[----:B------:R-:W0:Y:S01]  /*0060*/  LDC R5, c[0x0][0x360] ;  /* 0x0000d800ff057b82 */ /* 0x000e220000000800 */
[----:B------:R-:W3:Y:S01]  /*0070*/  LDCU UR7, c[0x0][0x370] ;  /* 0x00006e00ff0777ac */ /* 0x000ee20008000800 */
[----:B-1----:R-:W-:-:S04]  /*0080*/  LEA.HI R3, R0, R0, RZ, 0x1 ;  /* 0x0000000000037211 */ /* 0x002fc800078f08ff */
[----:B------:R-:W-:Y:S01]  /*0090*/  SHF.R.S32.HI R3, RZ, 0x1, R3 ;  /* 0x00000001ff037819 */ /* 0x000fe20000011403 */
[C---:B0-----:R-:W-:Y:S02]  /*00a0*/  IMAD R2, R5.reuse, UR6, R2 ;  /* 0x0000000605027c24 */ /* 0x041fe4000f8e0202 */
[----:B---3--:R-:W-:-:S03]  /*00b0*/  IMAD R5, R5, UR7, RZ ;  /* 0x0000000705057c24 */ /* 0x008fc6000f8e02ff */
[----:B------:R-:W-:-:S13]  /*00c0*/  ISETP.GE.AND P0, PT, R2, R3, PT ;  /* 0x000000030200720c */ /* 0x000fda0003f06270 */
[----:B--2---:R-:W-:Y:S05]  /*00d0*/  @P0 BRA `(.L_x_1) ;  /* 0x0000000400640947 */ /* 0x004fea0003800000 */
[----:B------:R-:W0:Y:S01]  /*00e0*/  I2F.U32.RP R10, R5 ;  /* 0x00000005000a7306 */ /* 0x000e220000209000 */
[-C--:B------:R-:W-:Y:S01]  /*00f0*/  IADD3 R4, PT, PT, R2, R5.reuse, RZ ;  /* 0x0000000502047210 */ /* 0x080fe20007ffe0ff */
[----:B------:R-:W-:Y:S01]  /*0100*/  BSSY.RECONVERGENT B1, `(.L_x_2) ;  /* 0x000002f000017945 */ /* 0x000fe20003800200 */
[----:B------:R-:W-:Y:S02]  /*0110*/  IADD3 R11, PT, PT, RZ, -R5, RZ ;  /* 0x80000005ff0b7210 */ /* 0x000fe40007ffe0ff */
[----:B------:R-:W-:Y:S02]  /*0120*/  ISETP.GE.AND P0, PT, R4, R3, PT ;  /* 0x000000030400720c */ /* 0x000fe40003f06270 */
[----:B------:R-:W-:Y:S02]  /*0130*/  VIMNMX R9, PT, PT, R3, R4, !PT ;  /* 0x0000000403097248 */ /* 0x000fe40007fe0100 */
[----:B------:R-:W-:Y:S02]  /*0140*/  SEL R8, RZ, 0x1, P0 ;  /* 0x00000001ff087807 */ /* 0x000fe40000000000 */
[----:B------:R-:W-:-:S02]  /*0150*/  ISETP.NE.U32.AND P2, PT, R5, RZ, PT ;  /* 0x000000ff0500720c */ /* 0x000fc40003f45070 */
[----:B------:R-:W-:Y:S01]  /*0160*/  IADD3 R4, PT, PT, R9, -R4, -R8 ;  /* 0x8000000409047210 */ /* 0x000fe20007ffe808 */
[----:B0-----:R-:W0:Y:S02]  /*0170*/  MUFU.RCP R10, R10 ;  /* 0x0000000a000a7308 */ /* 0x001e240000001000 */
[----:B0-----:R-:W-:-:S06]  /*0180*/  IADD3 R6, PT, PT, R10, 0xffffffe, RZ ;  /* 0x0ffffffe0a067810 */ /* 0x001fcc0007ffe0ff */
[----:B------:R0:W1:Y:S02]  /*0190*/  F2I.FTZ.U32.TRUNC.NTZ R7, R6 ;  /* 0x0000000600077305 */ /* 0x000064000021f000 */
[----:B0-----:R-:W-:Y:S02]  /*01a0*/  HFMA2 R6, -RZ, RZ, 0, 0 ;  /* 0x00000000ff067431 */ /* 0x001fe400000001ff */
[----:B-1----:R-:W-:-:S04]  /*01b0*/  IMAD R11, R11, R7, RZ ;  /* 0x000000070b0b7224 */ /* 0x002fc800078e02ff */
[----:B------:R-:W-:-:S06]  /*01c0*/  IMAD.HI.U32 R7, R7, R11, R6 ;  /* 0x0000000b07077227 */ /* 0x000fcc00078e0006 */
[----:B------:R-:W-:-:S05]  /*01d0*/  IMAD.HI.U32 R7, R7, R4, RZ ;  /* 0x0000000407077227 */ /* 0x000fca00078e00ff */
[----:B------:R-:W-:-:S05]  /*01e0*/  IADD3 R6, PT, PT, -R7, RZ, RZ ;  /* 0x000000ff07067210 */ /* 0x000fca0007ffe1ff */
[----:B------:R-:W-:-:S05]  /*01f0*/  IMAD R4, R5, R6, R4 ;  /* 0x0000000605047224 */ /* 0x000fca00078e0204 */
[----:B------:R-:W-:-:S13]  /*0200*/  ISETP.GE.U32.AND P0, PT, R4, R5, PT ;  /* 0x000000050400720c */ /* 0x000fda0003f06070 */
[----:B------:R-:W-:Y:S02]  /*0210*/  @P0 IADD3 R4, PT, PT, -R5, R4, RZ ;  /* 0x0000000405040210 */ /* 0x000fe40007ffe1ff */
[----:B------:R-:W-:Y:S02]  /*0220*/  @P0 IADD3 R7, PT, PT, R7, 0x1, RZ ;  /* 0x0000000107070810 */ /* 0x000fe40007ffe0ff */
[----:B------:R-:W-:-:S13]  /*0230*/  ISETP.GE.U32.AND P1, PT, R4, R5, PT ;  /* 0x000000050400720c */ /* 0x000fda0003f26070 */
[----:B------:R-:W-:Y:S02]  /*0240*/  @P1 IADD3 R7, PT, PT, R7, 0x1, RZ ;  /* 0x0000000107071810 */ /* 0x000fe40007ffe0ff */
[----:B------:R-:W-:-:S04]  /*0250*/  @!P2 LOP3.LUT R7, RZ, R5, RZ, 0x33, !PT ;  /* 0x00000005ff07a212 */ /* 0x000fc800078e33ff */
[----:B------:R-:W-:-:S04]  /*0260*/  IADD3 R12, PT, PT, R8, R7, RZ ;  /* 0x00000007080c7210 */ /* 0x000fc80007ffe0ff */
[C---:B------:R-:W-:Y:S02]  /*0270*/  LOP3.LUT R4, R12.reuse, 0x3, RZ, 0xc0, !PT ;  /* 0x000000030c047812 */ /* 0x040fe400078ec0ff */
[----:B------:R-:W-:Y:S02]  /*0280*/  ISETP.GE.U32.AND P1, PT, R12, 0x3, PT ;  /* 0x000000030c00780c */ /* 0x000fe40003f26070 */
[----:B------:R-:W-:Y:S02]  /*0290*/  ISETP.NE.AND P0, PT, R4, 0x3, PT ;  /* 0x000000030400780c */ /* 0x000fe40003f05270 */
[----:B------:R-:W-:-:S11]  /*02a0*/  MOV R4, R2 ;  /* 0x0000000200047202 */ /* 0x000fd60000000f00 */
[----:B------:R-:W-:Y:S05]  /*02b0*/  @!P0 BRA `(.L_x_3) ;  /* 0x00000000004c8947 */ /* 0x000fea0003800000 */
[----:B------:R-:W0:Y:S01]  /*02c0*/  LDC.64 R10, c[0x0][0x390] ;  /* 0x0000e400ff0a7b82 */ /* 0x000e220000000a00 */
[----:B------:R-:W-:Y:S02]  /*02d0*/  IADD3 R12, PT, PT, R12, 0x1, RZ ;  /* 0x000000010c0c7810 */ /* 0x000fe40007ffe0ff */
[----:B------:R-:W-:Y:S02]  /*02e0*/  MOV R4, R2 ;  /* 0x0000000200047202 */ /* 0x000fe40000000f00 */
[----:B------:R-:W-:-:S03]  /*02f0*/  LOP3.LUT R12, R12, 0x3, RZ, 0xc0, !PT ;  /* 0x000000030c0c7812 */ /* 0x000fc600078ec0ff */
[----:B------:R-:W1:Y:S01]  /*0300*/  LDC.64 R8, c[0x0][0x380] ;  /* 0x0000e000ff087b82 */ /* 0x000e620000000a00 */
[----:B------:R-:W-:-:S07]  /*0310*/  IADD3 R18, PT, PT, -R12, RZ, RZ ;  /* 0x000000ff0c127210 */ /* 0x000fce0007ffe1ff */
[----:B------:R-:W2:Y:S02]  /*0320*/  LDC.64 R6, c[0x0][0x388] ;  /* 0x0000e200ff067b82 */ /* 0x000ea40000000a00 */
.L_x_4:
[----:B--2---:R-:W-:-:S04]  /*0330*/  IMAD.WIDE R14, R4, 0x8, R6 ;  /* 0x00000008040e7825 */ /* 0x004fc800078e0206 */
[C---:B-1----:R-:W-:Y:S02]  /*0340*/  IMAD.WIDE R16, R4.reuse, 0x8, R8 ;  /* 0x0000000804107825 */ /* 0x042fe400078e0208 */
[----:B------:R-:W2:Y:S04]  /*0350*/  LDG.E.64 R14, desc[UR4][R14.64] ;  /* 0x000000040e0e7981 */ /* 0x000ea8000c1e1b00 */
[----:B------:R-:W2:Y:S01]  /*0360*/  LDG.E.64 R16, desc[UR4][R16.64] ;  /* 0x0000000410107981 */ /* 0x000ea2000c1e1b00 */
[----:B0--3--:R-:W-:Y:S01]  /*0370*/  IMAD.WIDE R12, R4, 0x8, R10 ;  /* 0x00000008040c7825 */ /* 0x009fe200078e020a */
[----:B------:R-:W-:Y:S02]  /*0380*/  IADD3 R18, PT, PT, R18, 0x1, RZ ;  /* 0x0000000112127810 */ /* 0x000fe40007ffe0ff */
[----:B------:R-:W-:-:S02]  /*0390*/  IADD3 R4, PT, PT, R5, R4, RZ ;  /* 0x0000000405047210 */ /* 0x000fc40007ffe0ff */
[----:B------:R-:W-:Y:S01]  /*03a0*/  ISETP.NE.AND P0, PT, R18, RZ, PT ;  /* 0x000000ff1200720c */ /* 0x000fe20003f05270 */
[----:B--2---:R-:W-:Y:S01]  /*03b0*/  FADD R20, R16, R14 ;  /* 0x0000000e10147221 */ /* 0x004fe20000000000 */
[----:B------:R-:W-:-:S05]  /*03c0*/  FADD R21, R17, R15 ;  /* 0x0000000f11157221 */ /* 0x000fca0000000000 */
[----:B------:R3:W-:Y:S06]  /*03d0*/  STG.E.64 desc[UR4][R12.64], R20 ;  /* 0x000000140c007986 */ /* 0x0007ec000c101b04 */
[----:B------:R-:W-:Y:S05]  /*03e0*/  @P0 BRA `(.L_x_4) ;  /* 0xfffffffc00d00947 */ /* 0x000fea000383ffff */
.L_x_3:
[----:B------:R-:W-:Y:S05]  /*03f0*/  BSYNC.RECONVERGENT B1 ;  /* 0x0000000000017941 */ /* 0x000fea0003800200 */
.L_x_2:
[----:B------:R-:W-:Y:S05]  /*0400*/  @!P1 BRA `(.L_x_1) ;  /* 0x0000000000989947 */ /* 0x000fea0003800000 */
.L_x_5:
[----:B0-----:R-:W0:Y:S08]  /*0410*/  LDC.64 R6, c[0x0][0x380] ;  /* 0x0000e000ff067b82 */ /* 0x001e300000000a00 */
[----:B------:R-:W1:Y:S01]  /*0420*/  LDC.64 R10, c[0x0][0x388] ;  /* 0x0000e200ff0a7b82 */ /* 0x000e620000000a00 */
[----:B0-----:R-:W-:-:S07]  /*0430*/  IMAD.WIDE R8, R4, 0x8, R6 ;  /* 0x0000000804087825 */ /* 0x001fce00078e0206 */
[----:B------:R-:W0:Y:S01]  /*0440*/  LDC.64 R6, c[0x0][0x390] ;  /* 0x0000e400ff067b82 */ /* 0x000e220000000a00 */
[C---:B-1----:R-:W-:Y:S02]  /*0450*/  IMAD.WIDE R14, R4.reuse, 0x8, R10 ;  /* 0x00000008040e7825 */ /* 0x042fe400078e020a */
[----:B------:R-:W2:Y:S04]  /*0460*/  LDG.E.64 R10, desc[UR4][R8.64] ;  /* 0x00000004080a7981 */ /* 0x000ea8000c1e1b00 */
[----:B---3--:R-:W2:Y:S01]  /*0470*/  LDG.E.64 R12, desc[UR4][R14.64] ;  /* 0x000000040e0c7981 */ /* 0x008ea2000c1e1b00 */
[----:B0-----:R-:W-:-:S04]  /*0480*/  IMAD.WIDE R6, R4, 0x8, R6 ;  /* 0x0000000804067825 */ /* 0x001fc800078e0206 */
[----:B--2---:R-:W-:Y:S01]  /*0490*/  FADD R18, R10, R12 ;  /* 0x0000000c0a127221 */ /* 0x004fe20000000000 */
[----:B------:R-:W-:Y:S01]  /*04a0*/  FADD R19, R11, R13 ;  /* 0x0000000d0b137221 */ /* 0x000fe20000000000 */
[----:B------:R-:W-:-:S04]  /*04b0*/  IMAD.WIDE R10, R5, 0x8, R8 ;  /* 0x00000008050a7825 */ /* 0x000fc800078e0208 */
[C---:B------:R-:W-:Y:S01]  /*04c0*/  IMAD.WIDE R12, R5.reuse, 0x8, R14 ;  /* 0x00000008050c7825 */ /* 0x040fe200078e020e */
[----:B------:R0:W-:Y:S04]  /*04d0*/  STG.E.64 desc[UR4][R6.64], R18 ;  /* 0x0000001206007986 */ /* 0x0001e8000c101b04 */
[----:B------:R-:W2:Y:S04]  /*04e0*/  LDG.E.64 R16, desc[UR4][R10.64] ;  /* 0x000000040a107981 */ /* 0x000ea8000c1e1b00 */
[----:B------:R-:W2:Y:S01]  /*04f0*/  LDG.E.64 R20, desc[UR4][R12.64] ;  /* 0x000000040c147981 */ /* 0x000ea2000c1e1b00 */
[----:B------:R-:W-:-:S04]  /*0500*/  IMAD.WIDE R8, R5, 0x8, R6 ;  /* 0x0000000805087825 */ /* 0x000fc800078e0206 */
[----:B------:R-:W-:-:S04]  /*0510*/  IMAD.WIDE R14, R5, 0x8, R10 ;  /* 0x00000008050e7825 */ /* 0x000fc800078e020a */
[----:B--2---:R-:W-:Y:S01]  /*0520*/  FADD R20, R16, R20 ;  /* 0x0000001410147221 */ /* 0x004fe20000000000 */
[----:B------:R-:W-:Y:S01]  /*0530*/  FADD R21, R17, R21 ;  /* 0x0000001511157221 */ /* 0x000fe20000000000 */
[----:B------:R-:W-:-:S04]  /*0540*/  IMAD.WIDE R16, R5, 0x8, R12 ;  /* 0x0000000805107825 */ /* 0x000fc800078e020c */
[----:B------:R1:W-:Y:S04]  /*0550*/  STG.E.64 desc[UR4][R8.64], R20 ;  /* 0x0000001408007986 */ /* 0x0003e8000c101b04 */
[----:B------:R-:W2:Y:S04]  /*0560*/  LDG.E.64 R22, desc[UR4][R14.64] ;  /* 0x000000040e167981 */ /* 0x000ea8000c1e1b00 */
[----:B------:R-:W2:Y:S01]  /*0570*/  LDG.E.64 R24, desc[UR4][R16.64] ;  /* 0x0000000410187981 */ /* 0x000ea2000c1e1b00 */
[----:B0-----:R-:W-:-:S04]  /*0580*/  IMAD.WIDE R6, R5, 0x8, R8 ;  /* 0x0000000805067825 */ /* 0x001fc800078e0208 */
[----:B------:R-:W-:-:S04]  /*0590*/  IMAD.WIDE R10, R5, 0x8, R14 ;  /* 0x00000008050a7825 */ /* 0x000fc800078e020e */
[----:B------:R-:W-:-:S04]  /*05a0*/  IMAD.WIDE R12, R5, 0x8, R16 ;  /* 0x00000008050c7825 */ /* 0x000fc800078e0210 */
[----:B--2---:R-:W-:Y:S01]  /*05b0*/  FADD R22, R22, R24 ;  /* 0x0000001816167221 */ /* 0x004fe20000000000 */
[----:B------:R-:W-:-:S05]  /*05c0*/  FADD R23, R23, R25 ;  /* 0x0000001917177221 */ /* 0x000fca0000000000 */
[----:B------:R0:W-:Y:S04]  /*05d0*/  STG.E.64 desc[UR4][R6.64], R22 ;  /* 0x0000001606007986 */ /* 0x0001e8000c101b04 */
[----:B------:R-:W2:Y:S04]  /*05e0*/  LDG.E.64 R10, desc[UR4][R10.64] ;  /* 0x000000040a0a7981 */ /* 0x000ea8000c1e1b00 */
[----:B------:R-:W2:Y:S01]  /*05f0*/  LDG.E.64 R12, desc[UR4][R12.64] ;  /* 0x000000040c0c7981 */ /* 0x000ea2000c1e1b00 */
[C---:B-1----:R-:W-:Y:S01]  /*0600*/  IMAD.WIDE R8, R5.reuse, 0x8, R6 ;  /* 0x0000000805087825 */ /* 0x042fe200078e0206 */
[----:B------:R-:W-:-:S04]  /*0610*/  LEA R4, R5, R4, 0x2 ;  /* 0x0000000405047211 */ /* 0x000fc800078e10ff */
[----:B------:R-:W-:Y:S01]  /*0620*/  ISETP.GE.AND P0, PT, R4, R3, PT ;  /* 0x000000030400720c */ /* 0x000fe20003f06270 */
[----:B--2---:R-:W-:Y:S01]  /*0630*/  FADD R14, R10, R12 ;  /* 0x0000000c0a0e7221 */ /* 0x004fe20000000000 */
[----:B------:R-:W-:-:S05]  /*0640*/  FADD R15, R11, R13 ;  /* 0x0000000d0b0f7221 */ /* 0x000fca0000000000 */
[----:B------:R0:W-:Y:S06]  /*0650*/  STG.E.64 desc[UR4][R8.64], R14 ;  /* 0x0000000e08007986 */ /* 0x0001ec000c101b04 */
[----:B------:R-:W-:Y:S05]  /*0660*/  @!P0 BRA `(.L_x_5) ;  /* 0xfffffffc00688947 */ /* 0x000fea000383ffff */
.L_x_1:
[----:B------:R-:W-:Y:S05]  /*0670*/  BSYNC.RECONVERGENT B0 ;  /* 0x0000000000007941 */ /* 0x000fea0003800200 */
.L_x_0:
[----:B------:R-:W-:-:S04]  /*0680*/  LOP3.LUT R3, R0, 0x1, RZ, 0xc0, !PT ;  /* 0x0000000100037812 */ /* 0x000fc800078ec0ff */
[----:B------:R-:W-:-:S04]  /*0690*/  ISETP.NE.U32.AND P0, PT, R3, 0x1, PT ;  /* 0x000000010300780c */ /* 0x000fc80003f05070 */
[----:B------:R-:W-:-:S13]  /*06a0*/  ISETP.NE.OR P0, PT, R2, RZ, P0 ;  /* 0x000000ff0200720c */ /* 0x000fda0000705670 */
[----:B------:R-:W-:Y:S05]  /*06b0*/  @P0 EXIT ;  /* 0x000000000000094d */ /* 0x000fea0003800000 */
[----:B------:R-:W1:Y:S08]  /*06c0*/  LDC.64 R2, c[0x0][0x380] ;  /* 0x0000e000ff027b82 */ /* 0x000e700000000a00 */
[----:B------:R-:W2:Y:S08]  /*06d0*/  LDC.64 R4, c[0x0][0x388] ;  /* 0x0000e200ff047b82 */ /* 0x000eb00000000a00 */
[----:B0-----:R-:W0:Y:S01]  /*06e0*/  LDC.64 R6, c[0x0][0x390] ;  /* 0x0000e400ff067b82 */ /* 0x001e220000000a00 */
[----:B-1----:R-:W-:-:S06]  /*06f0*/  IMAD.WIDE R2, R0, 0x4, R2 ;  /* 0x0000000400027825 */ /* 0x002fcc00078e0202 */
[----:B------:R-:W4:Y:S01]  /*0700*/  LDG.E R2, desc[UR4][R2.64+-0x4] ;  /* 0xfffffc0402027981 */ /* 0x000f22000c1e1900 */
[----:B--2---:R-:W-:-:S06]  /*0710*/  IMAD.WIDE R4, R0, 0x4, R4 ;  /* 0x0000000400047825 */ /* 0x004fcc00078e0204 */
[----:B------:R-:W4:Y:S01]  /*0720*/  LDG.E R5, desc[UR4][R4.64+-0x4] ;  /* 0xfffffc0404057981 */ /* 0x000f22000c1e1900 */
[----:B0-----:R-:W-:-:S04]  /*0730*/  IMAD.WIDE R6, R0, 0x4, R6 ;  /* 0x0000000400067825 */ /* 0x001fc800078e0206 */
[----:B----4-:R-:W-:-:S05]  /*0740*/  FADD R9, R2, R5 ;  /* 0x0000000502097221 */ /* 0x010fca0000000000 */
[----:B------:R-:W-:Y:S01]  /*0750*/  STG.E desc[UR4][R6.64+-0x4], R9 ;  /* 0xfffffc0906007986 */ /* 0x000fe2000c101904 */
[----:B------:R-:W-:Y:S05]  /*0760*/  EXIT ;  /* 0x000000000000794d */ /* 0x000fea0003800000 */
.L_x_6:
[----:B------:R-:W-:-:S00]  /*0770*/  BRA `(.L_x_6) ;  /* 0xfffffffc00fc7947 */ /* 0x000fc0000383ffff */
[----:B------:R-:W-:-:S00]  /*0780*/  NOP ;  /* 0x0000000000007918 */ /* 0x000fc00000000000 */
[----:B------:R-:W-:-:S00]  /*0790*/  NOP ;  /* 0x0000000000007918 */ /* 0x000fc00000000000 */
[----:B------:R-:W-:-:S00]  /*07a0*/  NOP ;  /* 0x0000000000007918 */ /* 0x000fc00000000000 */
[----:B------:R-:W-:-:S00]  /*07b0*/  NOP ;  /* 0x0000000000007918 */ /* 0x000fc00000000000 */
[----:B------:R-:W-:-:S00]  /*07c0*/  NOP ;  /* 0x0000000000007918 */ /* 0x000fc00000000000 */
[----:B------:R-:W-:-:S00]  /*07d0*/  NOP ;  /* 0x0000000000007918 */ /* 0x000fc00000000000 */
[----:B------:R-:W-:-:S00]  /*07e0*/  NOP ;  /* 0x0000000000007918 */ /* 0x000fc00000000000 */
[----:B------:R-:W-:-:S00]  /*07f0*/  NOP ;  /* 0x0000000000007918 */ /* 0x000fc00000000000 */
.L_x_7:


//--------------------- .nv.shared.reserved.0     --------------------------
	.section	.nv.shared.reserved.0,"aw",@nobits
	.weak		__nv_reservedSMEM_offset_0_alias
	.size		__nv_reservedSMEM_offset_0_alias, 0, 64
	.other		__nv_reservedSMEM_offset_0_alias,@"STO_CUDA_RESERVED_SHARED STV_DEFAULT"
__nv_reservedSMEM_offset_0_alias:
	.zero		0
	.zero		64


//--------------------- .nv.constant0._Z10vector_addPKfS0_Pfi --------------------------
	.section	.nv.constant0._Z10vector_addPKfS0_Pfi,"a",@progbits
	.sectionflags	@""
	.align	4
.nv.constant0._Z10vector_addPKfS0_Pfi:
	.zero		924


//--------------------- SYMBOLS --------------------------

	.type		.nv.reservedSmem.offset0,@object
	.size		.nv.reservedSmem.offset0,0x4
